//
// Generated by NVIDIA NVVM Compiler
//
// Compiler Build ID: CL-36424714
// Cuda compilation tools, release 13.0, V13.0.88
// Based on NVVM 20.0.0
//

.version 9.0
.target sm_100
.address_size 64

	// .globl	_Z24tiledMatMulKernel_staticPKfS0_Pfi
// _ZZ24tiledMatMulKernel_staticPKfS0_PfiE5tileM has been demoted
// _ZZ24tiledMatMulKernel_staticPKfS0_PfiE5tileN has been demoted

.visible .entry _Z24tiledMatMulKernel_staticPKfS0_Pfi(
	.param .u64 .ptr .align 1 _Z24tiledMatMulKernel_staticPKfS0_Pfi_param_0,
	.param .u64 .ptr .align 1 _Z24tiledMatMulKernel_staticPKfS0_Pfi_param_1,
	.param .u64 .ptr .align 1 _Z24tiledMatMulKernel_staticPKfS0_Pfi_param_2,
	.param .u32 _Z24tiledMatMulKernel_staticPKfS0_Pfi_param_3
)
{
	.reg .pred 	%p<8>;
	.reg .b32 	%r<43>;
	.reg .b32 	%f<63>;
	.reg .b64 	%rd<13>;
	// demoted variable
	.shared .align 4 .b8 _ZZ24tiledMatMulKernel_staticPKfS0_PfiE5tileM[1024];
	// demoted variable
	.shared .align 4 .b8 _ZZ24tiledMatMulKernel_staticPKfS0_PfiE5tileN[1024];
	ld.param.u64 	%rd4, [_Z24tiledMatMulKernel_staticPKfS0_Pfi_param_0];
	ld.param.u64 	%rd5, [_Z24tiledMatMulKernel_staticPKfS0_Pfi_param_1];
	ld.param.u64 	%rd6, [_Z24tiledMatMulKernel_staticPKfS0_Pfi_param_2];
	ld.param.u32 	%r24, [_Z24tiledMatMulKernel_staticPKfS0_Pfi_param_3];
	mov.u32 	%r25, %ctaid.y;
	shl.b32 	%r26, %r25, 4;
	mov.u32 	%r40, %tid.y;
	add.s32 	%r2, %r26, %r40;
	mov.u32 	%r27, %ctaid.x;
	shl.b32 	%r3, %r27, 4;
	mov.u32 	%r38, %tid.x;
	add.s32 	%r5, %r3, %r38;
	setp.lt.s32 	%p1, %r24, 1;
	mov.f32 	%f62, 0f00000000;
	@%p1 bra 	$L__BB0_7;
	add.s32 	%r28, %r24, 15;
	shr.u32 	%r29, %r28, 4;
	shl.b32 	%r30, %r40, 6;
	mov.u32 	%r31, _ZZ24tiledMatMulKernel_staticPKfS0_PfiE5tileM;
	add.s32 	%r6, %r31, %r30;
	shl.b32 	%r32, %r38, 2;
	add.s32 	%r7, %r6, %r32;
	mov.u32 	%r33, _ZZ24tiledMatMulKernel_staticPKfS0_PfiE5tileN;
	add.s32 	%r9, %r33, %r32;
	add.s32 	%r8, %r9, %r30;
	neg.s32 	%r42, %r29;
	mad.lo.s32 	%r34, %r40, %r24, %r38;
	add.s32 	%r41, %r34, %r3;
	shl.b32 	%r12, %r24, 4;
	mad.lo.s32 	%r39, %r24, %r2, %r38;
	cvta.to.global.u64 	%rd1, %rd4;
	cvta.to.global.u64 	%rd2, %rd5;
	mov.f32 	%f62, 0f00000000;
$L__BB0_2:
	setp.ge.u32 	%p2, %r2, %r24;
	mul.wide.s32 	%rd7, %r39, 4;
	add.s64 	%rd3, %rd1, %rd7;
	setp.ge.s32 	%p3, %r38, %r24;
	mov.f32 	%f60, 0f00000000;
	or.pred  	%p4, %p2, %p3;
	@%p4 bra 	$L__BB0_4;
	ld.global.f32 	%f60, [%rd3];
$L__BB0_4:
	st.shared.f32 	[%r7], %f60;
	mov.f32 	%f61, 0f00000000;
	max.s32 	%r35, %r5, %r40;
	setp.ge.s32 	%p5, %r35, %r24;
	@%p5 bra 	$L__BB0_6;
	mul.wide.s32 	%rd8, %r41, 4;
	add.s64 	%rd9, %rd2, %rd8;
	ld.global.f32 	%f61, [%rd9];
$L__BB0_6:
	st.shared.f32 	[%r8], %f61;
	bar.sync 	0;
	ld.shared.f32 	%f12, [%r6];
	ld.shared.f32 	%f13, [%r9];
	fma.rn.f32 	%f14, %f12, %f13, %f62;
	ld.shared.f32 	%f15, [%r6+4];
	ld.shared.f32 	%f16, [%r9+64];
	fma.rn.f32 	%f17, %f15, %f16, %f14;
	ld.shared.f32 	%f18, [%r6+8];
	ld.shared.f32 	%f19, [%r9+128];
	fma.rn.f32 	%f20, %f18, %f19, %f17;
	ld.shared.f32 	%f21, [%r6+12];
	ld.shared.f32 	%f22, [%r9+192];
	fma.rn.f32 	%f23, %f21, %f22, %f20;
	ld.shared.f32 	%f24, [%r6+16];
	ld.shared.f32 	%f25, [%r9+256];
	fma.rn.f32 	%f26, %f24, %f25, %f23;
	ld.shared.f32 	%f27, [%r6+20];
	ld.shared.f32 	%f28, [%r9+320];
	fma.rn.f32 	%f29, %f27, %f28, %f26;
	ld.shared.f32 	%f30, [%r6+24];
	ld.shared.f32 	%f31, [%r9+384];
	fma.rn.f32 	%f32, %f30, %f31, %f29;
	ld.shared.f32 	%f33, [%r6+28];
	ld.shared.f32 	%f34, [%r9+448];
	fma.rn.f32 	%f35, %f33, %f34, %f32;
	ld.shared.f32 	%f36, [%r6+32];
	ld.shared.f32 	%f37, [%r9+512];
	fma.rn.f32 	%f38, %f36, %f37, %f35;
	ld.shared.f32 	%f39, [%r6+36];
	ld.shared.f32 	%f40, [%r9+576];
	fma.rn.f32 	%f41, %f39, %f40, %f38;
	ld.shared.f32 	%f42, [%r6+40];
	ld.shared.f32 	%f43, [%r9+640];
	fma.rn.f32 	%f44, %f42, %f43, %f41;
	ld.shared.f32 	%f45, [%r6+44];
	ld.shared.f32 	%f46, [%r9+704];
	fma.rn.f32 	%f47, %f45, %f46, %f44;
	ld.shared.f32 	%f48, [%r6+48];
	ld.shared.f32 	%f49, [%r9+768];
	fma.rn.f32 	%f50, %f48, %f49, %f47;
	ld.shared.f32 	%f51, [%r6+52];
	ld.shared.f32 	%f52, [%r9+832];
	fma.rn.f32 	%f53, %f51, %f52, %f50;
	ld.shared.f32 	%f54, [%r6+56];
	ld.shared.f32 	%f55, [%r9+896];
	fma.rn.f32 	%f56, %f54, %f55, %f53;
	ld.shared.f32 	%f57, [%r6+60];
	ld.shared.f32 	%f58, [%r9+960];
	fma.rn.f32 	%f62, %f57, %f58, %f56;
	bar.sync 	0;
	add.s32 	%r42, %r42, 1;
	setp.ne.s32 	%p6, %r42, 0;
	add.s32 	%r41, %r41, %r12;
	add.s32 	%r40, %r40, 16;
	add.s32 	%r39, %r39, 16;
	add.s32 	%r38, %r38, 16;
	@%p6 bra 	$L__BB0_2;
$L__BB0_7:
	max.s32 	%r36, %r2, %r5;
	setp.ge.s32 	%p7, %r36, %r24;
	@%p7 bra 	$L__BB0_9;
	mad.lo.s32 	%r37, %r24, %r2, %r5;
	cvta.to.global.u64 	%rd10, %rd6;
	mul.wide.s32 	%rd11, %r37, 4;
	add.s64 	%rd12, %rd10, %rd11;
	st.global.f32 	[%rd12], %f62;
$L__BB0_9:
	ret;

}


// ===== COMPILED SASS (sm_100) =====

	.target	sm_100

	.elftype	@"ET_EXEC"


//--------------------- .note.nv.tkinfo           --------------------------
	.section	.note.nv.tkinfo,"",@"SHT_NOTE"
	.sectionflags	@"SHF_NOTE_NV_TKINFO"
	.tkinfo
        /*0018*/ 	.word	0x00000002
        /*0030*/ 	.string	""
        /*0030*/ 	.string	"ptxas"
        /*0030*/ 	.string	"Cuda compilation tools, release 13.0, V13.0.88"
        /*0030*/ 	.string	"Build cuda_13.0.r13.0/compiler.36424714_0"
        /*0030*/ 	.string	"-arch sm_100 -m 64 "



//--------------------- .note.nv.cuinfo           --------------------------
	.section	.note.nv.cuinfo,"",@"SHT_NOTE"
	.sectionflags	@"SHF_NOTE_NV_CUINFO"
        /*0018*/ 	.short	0x0002
        /*001a*/ 	.short	0x0064
        /*001c*/ 	.short	0x0082
	.zero		2


//--------------------- .nv.info                  --------------------------
	.section	.nv.info,"",@"SHT_CUDA_INFO"
	.align	4


	//----- nvinfo : EIATTR_REGCOUNT
	.align		4
        /*0000*/ 	.byte	0x04, 0x2f
        /*0002*/ 	.short	(.L_1 - .L_0)
	.align		4
.L_0:
        /*0004*/ 	.word	index@(_Z24tiledMatMulKernel_staticPKfS0_Pfi)
        /*0008*/ 	.word	0x00000020


	//----- nvinfo : EIATTR_FRAME_SIZE
	.align		4
.L_1:
        /*000c*/ 	.byte	0x04, 0x11
        /*000e*/ 	.short	(.L_3 - .L_2)
	.align		4
.L_2:
        /*0010*/ 	.word	index@(_Z24tiledMatMulKernel_staticPKfS0_Pfi)
        /*0014*/ 	.word	0x00000000


	//----- nvinfo : EIATTR_MIN_STACK_SIZE
	.align		4
.L_3:
        /*0018*/ 	.byte	0x04, 0x12
        /*001a*/ 	.short	(.L_5 - .L_4)
	.align		4
.L_4:
        /*001c*/ 	.word	index@(_Z24tiledMatMulKernel_staticPKfS0_Pfi)
        /*0020*/ 	.word	0x00000000
.L_5:


//--------------------- .nv.compat                --------------------------
	.section	.nv.compat,"",@"SHT_CUDA_COMPAT_INFO"
	.align	4
        /*0000*/ 	.byte	0x02, 0x09, 0x00, 0x00, 0x02, 0x02, 0x01, 0x00, 0x02, 0x05, 0x05, 0x00, 0x03, 0x07, 0x01, 0x01
        /*0010*/ 	.byte	0x02, 0x03, 0x00, 0x00, 0x02, 0x06, 0x01, 0x00, 0x04, 0x0b, 0x08, 0x00, 0x09, 0x00, 0x00, 0x00
        /*0020*/ 	.byte	0x00, 0x00, 0x00, 0x00


//--------------------- .nv.info._Z24tiledMatMulKernel_staticPKfS0_Pfi --------------------------
	.section	.nv.info._Z24tiledMatMulKernel_staticPKfS0_Pfi,"",@"SHT_CUDA_INFO"
	.sectionflags	@""
	.align	4


	//----- nvinfo : EIATTR_CUDA_API_VERSION
	.align		4
        /*0000*/ 	.byte	0x04, 0x37
        /*0002*/ 	.short	(.L_7 - .L_6)
.L_6:
        /*0004*/ 	.word	0x00000082


	//----- nvinfo : EIATTR_KPARAM_INFO
	.align		4
.L_7:
        /*0008*/ 	.byte	0x04, 0x17
        /*000a*/ 	.short	(.L_9 - .L_8)
.L_8:
        /*000c*/ 	.word	0x00000000
        /*0010*/ 	.short	0x0003
        /*0012*/ 	.short	0x0018
        /*0014*/ 	.byte	0x00, 0xf0, 0x11, 0x00


	//----- nvinfo : EIATTR_KPARAM_INFO
	.align		4
.L_9:
        /*0018*/ 	.byte	0x04, 0x17
        /*001a*/ 	.short	(.L_11 - .L_10)
.L_10:
        /*001c*/ 	.word	0x00000000
        /*0020*/ 	.short	0x0002
        /*0022*/ 	.short	0x0010
        /*0024*/ 	.byte	0x00, 0xf5, 0x21, 0x00


	//----- nvinfo : EIATTR_KPARAM_INFO
	.align		4
.L_11:
        /*0028*/ 	.byte	0x04, 0x17
        /*002a*/ 	.short	(.L_13 - .L_12)
.L_12:
        /*002c*/ 	.word	0x00000000
        /*0030*/ 	.short	0x0001
        /*0032*/ 	.short	0x0008
        /*0034*/ 	.byte	0x00, 0xf5, 0x21, 0x00


	//----- nvinfo : EIATTR_KPARAM_INFO
	.align		4
.L_13:
        /*0038*/ 	.byte	0x04, 0x17
        /*003a*/ 	.short	(.L_15 - .L_14)
.L_14:
        /*003c*/ 	.word	0x00000000
        /*0040*/ 	.short	0x0000
        /*0042*/ 	.short	0x0000
        /*0044*/ 	.byte	0x00, 0xf5, 0x21, 0x00


	//----- nvinfo : EIATTR_SPARSE_MMA_MASK
	.align		4
.L_15:
        /*0048*/ 	.byte	0x03, 0x50
        /*004a*/ 	.short	0x0000


	//----- nvinfo : EIATTR_MAXREG_COUNT
	.align		4
        /*004c*/ 	.byte	0x03, 0x1b
        /*004e*/ 	.short	0x00ff


	//----- nvinfo : EIATTR_NUM_BARRIERS
	.align		4
        /*0050*/ 	.byte	0x02, 0x4c
        /*0052*/ 	.byte	0x01
	.zero		1


	//----- nvinfo : EIATTR_MERCURY_ISA_VERSION
	.align		4
        /*0054*/ 	.byte	0x03, 0x5f
        /*0056*/ 	.short	0x0101


	//----- nvinfo : EIATTR_VRC_CTA_INIT_COUNT
	.align		4
        /*0058*/ 	.byte	0x02, 0x4a
	.zero		1
	.zero		1


	//----- nvinfo : EIATTR_EXIT_INSTR_OFFSETS
	.align		4
        /*005c*/ 	.byte	0x04, 0x1c
        /*005e*/ 	.short	(.L_17 - .L_16)


	//   ....[0]....
.L_16:
        /*0060*/ 	.word	0x000005c0


	//   ....[1]....
        /*0064*/ 	.word	0x00000610


	//----- nvinfo : EIATTR_CBANK_PARAM_SIZE
	.align		4
.L_17:
        /*0068*/ 	.byte	0x03, 0x19
        /*006a*/ 	.short	0x001c


	//----- nvinfo : EIATTR_PARAM_CBANK
	.align		4
        /*006c*/ 	.byte	0x04, 0x0a
        /*006e*/ 	.short	(.L_19 - .L_18)
	.align		4
.L_18:
        /*0070*/ 	.word	index@(.nv.constant0._Z24tiledMatMulKernel_staticPKfS0_Pfi)
        /*0074*/ 	.short	0x0380
        /*0076*/ 	.short	0x001c


	//----- nvinfo : EIATTR_SW_WAR
	.align		4
.L_19:
        /*0078*/ 	.byte	0x04, 0x36
        /*007a*/ 	.short	(.L_21 - .L_20)
.L_20:
        /*007c*/ 	.word	0x00000008
.L_21:


//--------------------- .nv.callgraph             --------------------------
	.section	.nv.callgraph,"",@"SHT_CUDA_CALLGRAPH"
	.align	4
	.sectionentsize	8
	.align		4
        /*0000*/ 	.word	0x00000000
	.align		4
        /*0004*/ 	.word	0xffffffff
	.align		4
        /*0008*/ 	.word	0x00000000
	.align		4
        /*000c*/ 	.word	0xfffffffe
	.align		4
        /*0010*/ 	.word	0x00000000
	.align		4
        /*0014*/ 	.word	0xfffffffd
	.align		4
        /*0018*/ 	.word	0x00000000
	.align		4
        /*001c*/ 	.word	0xfffffffc


//--------------------- .text._Z24tiledMatMulKernel_staticPKfS0_Pfi --------------------------
	.section	.text._Z24tiledMatMulKernel_staticPKfS0_Pfi,"ax",@progbits
	.align	128
        .global         _Z24tiledMatMulKernel_staticPKfS0_Pfi
        .type           _Z24tiledMatMulKernel_staticPKfS0_Pfi,@function
        .size           _Z24tiledMatMulKernel_staticPKfS0_Pfi,(.L_x_3 - _Z24tiledMatMulKernel_staticPKfS0_Pfi)
        .other          _Z24tiledMatMulKernel_staticPKfS0_Pfi,@"STO_CUDA_ENTRY STV_DEFAULT"
_Z24tiledMatMulKernel_staticPKfS0_Pfi:
.text._Z24tiledMatMulKernel_staticPKfS0_Pfi:
[----:B------:R-:W-:Y:S01]  /*0000*/  LDC R1, c[0x0][0x37c] ;  /* 0x0000df00ff017b82 */ /* 0x000fe20000000800 */
[----:B------:R-:W0:Y:S01]  /*0010*/  LDCU UR4, c[0x0][0x398] ;  /* 0x00007300ff0477ac */ /* 0x000e220008000800 */
[----:B------:R-:W1:Y:S01]  /*0020*/  S2R R5, SR_CTAID.Y ;  /* 0x0000000000057919 */ /* 0x000e620000002600 */
[----:B------:R-:W-:Y:S01]  /*0030*/  HFMA2 R25, -RZ, RZ, 0, 0 ;  /* 0x00000000ff197431 */ /* 0x000fe200000001ff */
[----:B------:R-:W2:Y:S01]  /*0040*/  LDCU.64 UR8, c[0x0][0x358] ;  /* 0x00006b00ff0877ac */ /* 0x000ea20008000a00 */
[----:B------:R-:W1:Y:S01]  /*0050*/  S2R R3, SR_TID.Y ;  /* 0x0000000000037919 */ /* 0x000e620000002200 */
[----:B------:R-:W3:Y:S01]  /*0060*/  S2R R10, SR_CTAID.X ;  /* 0x00000000000a7919 */ /* 0x000ee20000002500 */
[----:B------:R-:W3:Y:S01]  /*0070*/  S2R R2, SR_TID.X ;  /* 0x0000000000027919 */ /* 0x000ee20000002100 */
[----:B0-----:R-:W-:-:S04]  /*0080*/  MOV R6, UR4 ;  /* 0x0000000400067c02 */ /* 0x001fc80008000f00 */
[----:B------:R-:W-:Y:S02]  /*0090*/  ISETP.GE.AND P0, PT, R6, 0x1, PT ;  /* 0x000000010600780c */ /* 0x000fe40003f06270 */
[----:B-1----:R-:W-:Y:S02]  /*00a0*/  LEA R5, R5, R3, 0x4 ;  /* 0x0000000305057211 */ /* 0x002fe400078e20ff */
[----:B---3--:R-:W-:-:S09]  /*00b0*/  LEA R4, R10, R2, 0x4 ;  /* 0x000000020a047211 */ /* 0x008fd200078e20ff */
[----:B--2---:R-:W-:Y:S05]  /*00c0*/  @!P0 BRA `(.L_x_0) ;  /* 0x0000000400348947 */ /* 0x004fea0003800000 */
[----:B------:R-:W0:Y:S01]  /*00d0*/  S2UR UR6, SR_CgaCtaId ;  /* 0x00000000000679c3 */ /* 0x000e220000008800 */
[----:B------:R-:W-:Y:S01]  /*00e0*/  UMOV UR4, 0x400 ;  /* 0x0000040000047882 */ /* 0x000fe20000000000 */
[----:B------:R-:W-:Y:S01]  /*00f0*/  IADD3 R8, PT, PT, R6, 0xf, RZ ;  /* 0x0000000f06087810 */ /* 0x000fe20007ffe0ff */
[----:B------:R-:W-:Y:S01]  /*0100*/  UIADD3 UR5, UPT, UPT, UR4, 0x400, URZ ;  /* 0x0000040004057890 */ /* 0x000fe2000fffe0ff */
[-CC-:B------:R-:W-:Y:S01]  /*0110*/  IMAD R7, R3, R6.reuse, R2.reuse ;  /* 0x0000000603077224 */ /* 0x180fe200078e0202 */
[----:B------:R-:W-:Y:S01]  /*0120*/  MOV R25, RZ ;  /* 0x000000ff00197202 */ /* 0x000fe20000000f00 */
[----:B------:R-:W-:Y:S01]  /*0130*/  IMAD R18, R5, R6, R2 ;  /* 0x0000000605127224 */ /* 0x000fe200078e0202 */
[----:B------:R-:W-:Y:S01]  /*0140*/  SHF.R.U32.HI R8, RZ, 0x4, R8 ;  /* 0x00000004ff087819 */ /* 0x000fe20000011608 */
[----:B------:R-:W1:Y:S01]  /*0150*/  LDC R0, c[0x0][0x398] ;  /* 0x0000e600ff007b82 */ /* 0x000e620000000800 */
[----:B------:R-:W-:Y:S02]  /*0160*/  IMAD R7, R10, 0x10, R7 ;  /* 0x000000100a077824 */ /* 0x000fe400078e0207 */
[----:B------:R-:W-:-:S05]  /*0170*/  IADD3 R19, PT, PT, -R8, RZ, RZ ;  /* 0x000000ff08137210 */ /* 0x000fca0007ffe1ff */
[----:B------:R-:W2:Y:S01]  /*0180*/  LDC.64 R22, c[0x0][0x380] ;  /* 0x0000e000ff167b82 */ /* 0x000ea20000000a00 */
[----:B0-----:R-:W-:Y:S02]  /*0190*/  ULEA UR5, UR6, UR5, 0x18 ;  /* 0x0000000506057291 */ /* 0x001fe4000f8ec0ff */
[----:B------:R-:W-:-:S04]  /*01a0*/  ULEA UR4, UR6, UR4, 0x18 ;  /* 0x0000000406047291 */ /* 0x000fc8000f8ec0ff */
[----:B------:R-:W-:Y:S02]  /*01b0*/  LEA R16, R2, UR5, 0x2 ;  /* 0x0000000502107c11 */ /* 0x000fe4000f8e10ff */
[----:B------:R-:W-:-:S03]  /*01c0*/  LEA R17, R3, UR4, 0x6 ;  /* 0x0000000403117c11 */ /* 0x000fc6000f8e30ff */
[----:B------:R-:W-:Y:S01]  /*01d0*/  IMAD R21, R3, 0x40, R16 ;  /* 0x0000004003157824 */ /* 0x000fe200078e0210 */
[----:B------:R-:W-:-:S07]  /*01e0*/  LEA R20, R2, R17, 0x2 ;  /* 0x0000001102147211 */ /* 0x000fce00078e10ff */
.L_x_1:
[----:B-1----:R-:W-:Y:S01]  /*01f0*/  MOV R6, R0 ;  /* 0x0000000000067202 */ /* 0x002fe20000000f00 */
[----:B------:R-:W-:Y:S01]  /*0200*/  HFMA2 R29, -RZ, RZ, 0, 0 ;  /* 0x00000000ff1d7431 */ /* 0x000fe200000001ff */
[----:B------:R-:W-:Y:S02]  /*0210*/  VIMNMX R9, PT, PT, R4, R3, !PT ;  /* 0x0000000304097248 */ /* 0x000fe40007fe0100 */
[-C--:B------:R-:W-:Y:S02]  /*0220*/  ISETP.GE.AND P0, PT, R2, R6.reuse, PT ;  /* 0x000000060200720c */ /* 0x080fe40003f06270 */
[-C--:B------:R-:W-:Y:S01]  /*0230*/  ISETP.GE.AND P1, PT, R9, R6.reuse, PT ;  /* 0x000000060900720c */ /* 0x080fe20003f26270 */
[----:B--2---:R-:W-:Y:S01]  /*0240*/  IMAD.WIDE R8, R18, 0x4, R22 ;  /* 0x0000000412087825 */ /* 0x004fe200078e0216 */
[----:B------:R-:W-:Y:S02]  /*0250*/  ISETP.GE.U32.OR P0, PT, R5, R6, P0 ;  /* 0x000000060500720c */ /* 0x000fe40000706470 */
[----:B------:R-:W-:-:S09]  /*0260*/  MOV R24, RZ ;  /* 0x000000ff00187202 */ /* 0x000fd20000000f00 */
[----:B------:R-:W0:Y:S02]  /*0270*/  @!P1 LDC.64 R10, c[0x0][0x388] ;  /* 0x0000e200ff0a9b82 */ /* 0x000e240000000a00 */
[----:B------:R-:W2:Y:S01]  /*0280*/  @!P0 LDG.E R29, desc[UR8][R8.64] ;  /* 0x00000008081d8981 */ /* 0x000ea2000c1e1900 */
[----:B0-----:R-:W-:-:S05]  /*0290*/  @!P1 IMAD.WIDE R10, R7, 0x4, R10 ;  /* 0x00000004070a9825 */ /* 0x001fca00078e020a */
[----:B------:R-:W3:Y:S01]  /*02a0*/  @!P1 LDG.E R24, desc[UR8][R10.64] ;  /* 0x000000080a189981 */ /* 0x000ee2000c1e1900 */
[----:B------:R-:W-:-:S05]  /*02b0*/  VIADD R19, R19, 0x1 ;  /* 0x0000000113137836 */ /* 0x000fca0000000000 */
[----:B------:R-:W-:Y:S02]  /*02c0*/  ISETP.NE.AND P0, PT, R19, RZ, PT ;  /* 0x000000ff1300720c */ /* 0x000fe40003f05270 */
[----:B------:R-:W-:Y:S02]  /*02d0*/  IADD3 R3, PT, PT, R3, 0x10, RZ ;  /* 0x0000001003037810 */ /* 0x000fe40007ffe0ff */
[----:B------:R-:W-:Y:S02]  /*02e0*/  IADD3 R18, PT, PT, R18, 0x10, RZ ;  /* 0x0000001012127810 */ /* 0x000fe40007ffe0ff */
[----:B------:R-:W-:Y:S02]  /*02f0*/  IADD3 R2, PT, PT, R2, 0x10, RZ ;  /* 0x0000001002027810 */ /* 0x000fe40007ffe0ff */
[----:B------:R-:W-:Y:S01]  /*0300*/  LEA R7, R6, R7, 0x4 ;  /* 0x0000000706077211 */ /* 0x000fe200078e20ff */
[----:B--2---:R-:W-:Y:S04]  /*0310*/  STS [R20], R29 ;  /* 0x0000001d14007388 */ /* 0x004fe80000000800 */
[----:B---3--:R-:W-:Y:S01]  /*0320*/  STS [R21], R24 ;  /* 0x0000001815007388 */ /* 0x008fe20000000800 */
[----:B------:R-:W-:Y:S06]  /*0330*/  BAR.SYNC.DEFER_BLOCKING 0x0 ;  /* 0x0000000000007b1d */ /* 0x000fec0000010000 */
[----:B------:R-:W-:Y:S04]  /*0340*/  LDS R26, [R16] ;  /* 0x00000000101a7984 */ /* 0x000fe80000000800 */
[----:B------:R-:W0:Y:S04]  /*0350*/  LDS.128 R12, [R17] ;  /* 0x00000000110c7984 */ /* 0x000e280000000c00 */
[----:B------:R-:W1:Y:S04]  /*0360*/  LDS R28, [R16+0x40] ;  /* 0x00004000101c7984 */ /* 0x000e680000000800 */
[----:B------:R-:W2:Y:S04]  /*0370*/  LDS R27, [R16+0x80] ;  /* 0x00008000101b7984 */ /* 0x000ea80000000800 */
[----:B------:R-:W-:Y:S04]  /*0380*/  LDS.128 R8, [R17+0x10] ;  /* 0x0000100011087984 */ /* 0x000fe80000000c00 */
[----:B------:R-:W-:Y:S01]  /*0390*/  LDS R24, [R16+0x140] ;  /* 0x0001400010187984 */ /* 0x000fe20000000800 */
[----:B0-----:R-:W-:-:S03]  /*03a0*/  FFMA R26, R12, R26, R25 ;  /* 0x0000001a0c1a7223 */ /* 0x001fc60000000019 */
[----:B------:R-:W0:Y:S01]  /*03b0*/  LDS R12, [R16+0xc0] ;  /* 0x0000c000100c7984 */ /* 0x000e220000000800 */
[----:B-1----:R-:W-:-:S03]  /*03c0*/  FFMA R26, R28, R13, R26 ;  /* 0x0000000d1c1a7223 */ /* 0x002fc6000000001a */
[----:B------:R-:W1:Y:S04]  /*03d0*/  LDS R13, [R16+0x100] ;  /* 0x00010000100d7984 */ /* 0x000e680000000800 */
[----:B------:R-:W3:Y:S01]  /*03e0*/  LDS R25, [R16+0x180] ;  /* 0x0001800010197984 */ /* 0x000ee20000000800 */
[----:B--2---:R-:W-:-:S04]  /*03f0*/  FFMA R27, R27, R14, R26 ;  /* 0x0000000e1b1b7223 */ /* 0x004fc8000000001a */
[----:B0-----:R-:W-:Y:S02]  /*0400*/  FFMA R15, R12, R15, R27 ;  /* 0x0000000f0c0f7223 */ /* 0x001fe4000000001b */
[----:B------:R-:W-:Y:S02]  /*0410*/  LDS R27, [R16+0x200] ;  /* 0x00020000101b7984 */ /* 0x000fe40000000800 */
[----:B-1----:R-:W-:Y:S02]  /*0420*/  FFMA R13, R8, R13, R15 ;  /* 0x0000000d080d7223 */ /* 0x002fe4000000000f */
[----:B------:R-:W0:Y:S02]  /*0430*/  LDS R8, [R16+0x1c0] ;  /* 0x0001c00010087984 */ /* 0x000e240000000800 */
[----:B------:R-:W-:Y:S02]  /*0440*/  FFMA R26, R24, R9, R13 ;  /* 0x00000009181a7223 */ /* 0x000fe4000000000d */
[----:B------:R-:W1:Y:S04]  /*0450*/  LDS.128 R12, [R17+0x20] ;  /* 0x00002000110c7984 */ /* 0x000e680000000c00 */
[----:B------:R-:W2:Y:S01]  /*0460*/  LDS R24, [R16+0x240] ;  /* 0x0002400010187984 */ /* 0x000ea20000000800 */
[----:B---3--:R-:W-:-:S03]  /*0470*/  FFMA R9, R25, R10, R26 ;  /* 0x0000000a19097223 */ /* 0x008fc6000000001a */
[----:B------:R-:W3:Y:S01]  /*0480*/  LDS R25, [R16+0x280] ;  /* 0x0002800010197984 */ /* 0x000ee20000000800 */
[----:B0-----:R-:W-:-:S04]  /*0490*/  FFMA R9, R8, R11, R9 ;  /* 0x0000000b08097223 */ /* 0x001fc80000000009 */
[----:B-1----:R-:W-:Y:S02]  /*04a0*/  FFMA R9, R12, R27, R9 ;  /* 0x0000001b0c097223 */ /* 0x002fe40000000009 */
[----:B------:R-:W0:Y:S02]  /*04b0*/  LDS R12, [R16+0x2c0] ;  /* 0x0002c000100c7984 */ /* 0x000e240000000800 */
[----:B--2---:R-:W-:Y:S02]  /*04c0*/  FFMA R24, R24, R13, R9 ;  /* 0x0000000d18187223 */ /* 0x004fe40000000009 */
[----:B------:R-:W-:Y:S04]  /*04d0*/  LDS R13, [R16+0x300] ;  /* 0x00030000100d7984 */ /* 0x000fe80000000800 */
[----:B------:R-:W1:Y:S01]  /*04e0*/  LDS.128 R8, [R17+0x30] ;  /* 0x0000300011087984 */ /* 0x000e620000000c00 */
[----:B---3--:R-:W-:-:S03]  /*04f0*/  FFMA R25, R25, R14, R24 ;  /* 0x0000000e19197223 */ /* 0x008fc60000000018 */
[----:B------:R-:W2:Y:S04]  /*0500*/  LDS R27, [R16+0x340] ;  /* 0x00034000101b7984 */ /* 0x000ea80000000800 */
[----:B------:R-:W3:Y:S04]  /*0510*/  LDS R24, [R16+0x380] ;  /* 0x0003800010187984 */ /* 0x000ee80000000800 */
[----:B------:R-:W4:Y:S01]  /*0520*/  LDS R14, [R16+0x3c0] ;  /* 0x0003c000100e7984 */ /* 0x000f220000000800 */
[----:B0-----:R-:W-:-:S04]  /*0530*/  FFMA R15, R12, R15, R25 ;  /* 0x0000000f0c0f7223 */ /* 0x001fc80000000019 */
[----:B-1----:R-:W-:-:S04]  /*0540*/  FFMA R8, R8, R13, R15 ;  /* 0x0000000d08087223 */ /* 0x002fc8000000000f */
[----:B--2---:R-:W-:-:S04]  /*0550*/  FFMA R9, R27, R9, R8 ;  /* 0x000000091b097223 */ /* 0x004fc80000000008 */
[----:B---3--:R-:W-:-:S04]  /*0560*/  FFMA R9, R24, R10, R9 ;  /* 0x0000000a18097223 */ /* 0x008fc80000000009 */
[----:B----4-:R-:W-:Y:S01]  /*0570*/  FFMA R25, R14, R11, R9 ;  /* 0x0000000b0e197223 */ /* 0x010fe20000000009 */
[----:B------:R-:W-:Y:S06]  /*0580*/  BAR.SYNC.DEFER_BLOCKING 0x0 ;  /* 0x0000000000007b1d */ /* 0x000fec0000010000 */
[----:B------:R-:W-:Y:S05]  /*0590*/  @P0 BRA `(.L_x_1) ;  /* 0xfffffffc00140947 */ /* 0x000fea000383ffff */
.L_x_0:
[----:B------:R-:W-:-:S04]  /*05a0*/  VIMNMX R3, PT, PT, R5, R4, !PT ;  /* 0x0000000405037248 */ /* 0x000fc80007fe0100 */
[----:B------:R-:W-:-:S13]  /*05b0*/  ISETP.GE.AND P0, PT, R3, R6, PT ;  /* 0x000000060300720c */ /* 0x000fda0003f06270 */
[----:B------:R-:W-:Y:S05]  /*05c0*/  @P0 EXIT ;  /* 0x000000000000094d */ /* 0x000fea0003800000 */
[----:B------:R-:W0:Y:S01]  /*05d0*/  LDC.64 R2, c[0x0][0x390] ;  /* 0x0000e400ff027b82 */ /* 0x000e220000000a00 */
[----:B------:R-:W-:-:S04]  /*05e0*/  IMAD R5, R5, R6, R4 ;  /* 0x0000000605057224 */ /* 0x000fc800078e0204 */
[----:B0-----:R-:W-:-:S05]  /*05f0*/  IMAD.WIDE R2, R5, 0x4, R2 ;  /* 0x0000000405027825 */ /* 0x001fca00078e0202 */
[----:B------:R-:W-:Y:S01]  /*0600*/  STG.E desc[UR8][R2.64], R25 ;  /* 0x0000001902007986 */ /* 0x000fe2000c101908 */
[----:B------:R-:W-:Y:S05]  /*0610*/  EXIT ;  /* 0x000000000000794d */ /* 0x000fea0003800000 */
.L_x_2:
[----:B------:R-:W-:-:S00]  /*0620*/  BRA `(.L_x_2) ;  /* 0xfffffffc00fc7947 */ /* 0x000fc0000383ffff */
[----:B------:R-:W-:-:S00]  /*0630*/  NOP ;  /* 0x0000000000007918 */ /* 0x000fc00000000000 */
        /* <DEDUP_REMOVED lines=12> */
.L_x_3:


//--------------------- .nv.shared._Z24tiledMatMulKernel_staticPKfS0_Pfi --------------------------
	.section	.nv.shared._Z24tiledMatMulKernel_staticPKfS0_Pfi,"aw",@nobits
	.sectionflags	@""
	.align	4
.nv.shared._Z24tiledMatMulKernel_staticPKfS0_Pfi:
	.zero		3072


//--------------------- .nv.shared.reserved.0     --------------------------
	.section	.nv.shared.reserved.0,"aw",@nobits
	.weak		__nv_reservedSMEM_offset_0_alias
	.size		__nv_reservedSMEM_offset_0_alias, 0, 64
	.other		__nv_reservedSMEM_offset_0_alias,@"STO_CUDA_RESERVED_SHARED STV_DEFAULT"
__nv_reservedSMEM_offset_0_alias:
	.zero		0
	.zero		64


//--------------------- .nv.constant0._Z24tiledMatMulKernel_staticPKfS0_Pfi --------------------------
	.section	.nv.constant0._Z24tiledMatMulKernel_staticPKfS0_Pfi,"a",@progbits
	.sectionflags	@""
	.align	4
.nv.constant0._Z24tiledMatMulKernel_staticPKfS0_Pfi:
	.zero		924


//--------------------- SYMBOLS --------------------------

	.type		.nv.reservedSmem.offset0,@object
	.size		.nv.reservedSmem.offset0,0x4
	.type		.nv.reservedSmem.cap,@object
	.size		.nv.reservedSmem.cap,0x4
